//
// Generated by NVIDIA NVVM Compiler
//
// Compiler Build ID: CL-36424714
// Cuda compilation tools, release 13.0, V13.0.88
// Based on NVVM 20.0.0
//

.version 9.0
.target sm_100
.address_size 64

	// .globl	_Z14trim4D_kernel4PKfiiiPfiiii

.visible .entry _Z14trim4D_kernel4PKfiiiPfiiii(
	.param .u64 .ptr .align 1 _Z14trim4D_kernel4PKfiiiPfiiii_param_0,
	.param .u32 _Z14trim4D_kernel4PKfiiiPfiiii_param_1,
	.param .u32 _Z14trim4D_kernel4PKfiiiPfiiii_param_2,
	.param .u32 _Z14trim4D_kernel4PKfiiiPfiiii_param_3,
	.param .u64 .ptr .align 1 _Z14trim4D_kernel4PKfiiiPfiiii_param_4,
	.param .u32 _Z14trim4D_kernel4PKfiiiPfiiii_param_5,
	.param .u32 _Z14trim4D_kernel4PKfiiiPfiiii_param_6,
	.param .u32 _Z14trim4D_kernel4PKfiiiPfiiii_param_7,
	.param .u32 _Z14trim4D_kernel4PKfiiiPfiiii_param_8
)
{
	.reg .pred 	%p<3>;
	.reg .b32 	%r<31>;
	.reg .b32 	%f<5>;
	.reg .b64 	%rd<9>;

	ld.param.u64 	%rd3, [_Z14trim4D_kernel4PKfiiiPfiiii_param_0];
	ld.param.u32 	%r6, [_Z14trim4D_kernel4PKfiiiPfiiii_param_1];
	ld.param.u32 	%r7, [_Z14trim4D_kernel4PKfiiiPfiiii_param_2];
	ld.param.u32 	%r8, [_Z14trim4D_kernel4PKfiiiPfiiii_param_3];
	ld.param.u64 	%rd4, [_Z14trim4D_kernel4PKfiiiPfiiii_param_4];
	ld.param.u32 	%r9, [_Z14trim4D_kernel4PKfiiiPfiiii_param_5];
	ld.param.u32 	%r10, [_Z14trim4D_kernel4PKfiiiPfiiii_param_6];
	ld.param.u32 	%r11, [_Z14trim4D_kernel4PKfiiiPfiiii_param_7];
	ld.param.u32 	%r12, [_Z14trim4D_kernel4PKfiiiPfiiii_param_8];
	mov.u32 	%r13, %ctaid.x;
	mov.u32 	%r1, %ntid.x;
	mov.u32 	%r14, %tid.x;
	mad.lo.s32 	%r15, %r13, %r1, %r14;
	shl.b32 	%r30, %r15, 2;
	setp.ge.s32 	%p1, %r30, %r12;
	@%p1 bra 	$L__BB0_3;
	mov.u32 	%r16, %nctaid.x;
	mul.lo.s32 	%r17, %r16, %r1;
	shl.b32 	%r3, %r17, 2;
	cvta.to.global.u64 	%rd1, %rd3;
	cvta.to.global.u64 	%rd2, %rd4;
$L__BB0_2:
	div.s32 	%r18, %r30, %r9;
	mul.lo.s32 	%r19, %r18, %r9;
	sub.s32 	%r20, %r30, %r19;
	div.s32 	%r21, %r20, %r10;
	mul.lo.s32 	%r22, %r21, %r10;
	sub.s32 	%r23, %r20, %r22;
	div.s32 	%r24, %r23, %r11;
	mul.lo.s32 	%r25, %r24, %r11;
	sub.s32 	%r26, %r23, %r25;
	mad.lo.s32 	%r27, %r18, %r6, %r21;
	mad.lo.s32 	%r28, %r27, %r7, %r24;
	mad.lo.s32 	%r29, %r28, %r8, %r26;
	mul.wide.s32 	%rd5, %r29, 4;
	add.s64 	%rd6, %rd1, %rd5;
	ld.global.nc.f32 	%f1, [%rd6];
	ld.global.nc.f32 	%f2, [%rd6+4];
	ld.global.nc.f32 	%f3, [%rd6+8];
	ld.global.nc.f32 	%f4, [%rd6+12];
	mul.wide.s32 	%rd7, %r30, 4;
	add.s64 	%rd8, %rd2, %rd7;
	st.global.v4.f32 	[%rd8], {%f1, %f2, %f3, %f4};
	add.s32 	%r30, %r30, %r3;
	setp.lt.s32 	%p2, %r30, %r12;
	@%p2 bra 	$L__BB0_2;
$L__BB0_3:
	ret;

}
	// .globl	_Z20trim4D_kernel4_pc04xPKfiiiPfiiii
.visible .entry _Z20trim4D_kernel4_pc04xPKfiiiPfiiii(
	.param .u64 .ptr .align 1 _Z20trim4D_kernel4_pc04xPKfiiiPfiiii_param_0,
	.param .u32 _Z20trim4D_kernel4_pc04xPKfiiiPfiiii_param_1,
	.param .u32 _Z20trim4D_kernel4_pc04xPKfiiiPfiiii_param_2,
	.param .u32 _Z20trim4D_kernel4_pc04xPKfiiiPfiiii_param_3,
	.param .u64 .ptr .align 1 _Z20trim4D_kernel4_pc04xPKfiiiPfiiii_param_4,
	.param .u32 _Z20trim4D_kernel4_pc04xPKfiiiPfiiii_param_5,
	.param .u32 _Z20trim4D_kernel4_pc04xPKfiiiPfiiii_param_6,
	.param .u32 _Z20trim4D_kernel4_pc04xPKfiiiPfiiii_param_7,
	.param .u32 _Z20trim4D_kernel4_pc04xPKfiiiPfiiii_param_8
)
{
	.reg .pred 	%p<3>;
	.reg .b32 	%r<34>;
	.reg .b32 	%f<5>;
	.reg .b64 	%rd<9>;

	ld.param.u64 	%rd3, [_Z20trim4D_kernel4_pc04xPKfiiiPfiiii_param_0];
	ld.param.u32 	%r8, [_Z20trim4D_kernel4_pc04xPKfiiiPfiiii_param_1];
	ld.param.u32 	%r9, [_Z20trim4D_kernel4_pc04xPKfiiiPfiiii_param_2];
	ld.param.u32 	%r10, [_Z20trim4D_kernel4_pc04xPKfiiiPfiiii_param_3];
	ld.param.u64 	%rd4, [_Z20trim4D_kernel4_pc04xPKfiiiPfiiii_param_4];
	ld.param.u32 	%r11, [_Z20trim4D_kernel4_pc04xPKfiiiPfiiii_param_5];
	ld.param.u32 	%r12, [_Z20trim4D_kernel4_pc04xPKfiiiPfiiii_param_6];
	ld.param.u32 	%r13, [_Z20trim4D_kernel4_pc04xPKfiiiPfiiii_param_7];
	ld.param.u32 	%r14, [_Z20trim4D_kernel4_pc04xPKfiiiPfiiii_param_8];
	mov.u32 	%r15, %ctaid.x;
	mov.u32 	%r1, %ntid.x;
	mov.u32 	%r16, %tid.x;
	mad.lo.s32 	%r17, %r15, %r1, %r16;
	shl.b32 	%r33, %r17, 2;
	setp.ge.s32 	%p1, %r33, %r14;
	@%p1 bra 	$L__BB1_3;
	neg.s32 	%r3, %r11;
	neg.s32 	%r4, %r12;
	mov.u32 	%r18, %nctaid.x;
	mul.lo.s32 	%r19, %r18, %r1;
	shl.b32 	%r5, %r19, 2;
	cvta.to.global.u64 	%rd1, %rd3;
	cvta.to.global.u64 	%rd2, %rd4;
$L__BB1_2:
	mul.wide.s32 	%rd5, %r33, 4;
	add.s64 	%rd6, %rd2, %rd5;
	div.s32 	%r20, %r33, %r11;
	mad.lo.s32 	%r21, %r3, %r20, %r33;
	div.s32 	%r22, %r21, %r12;
	mul.lo.s32 	%r23, %r22, %r12;
	mad.lo.s32 	%r24, %r4, %r22, %r21;
	div.s32 	%r25, %r24, %r13;
	mul.lo.s32 	%r26, %r25, %r13;
	mad.lo.s32 	%r27, %r20, %r8, %r22;
	mad.lo.s32 	%r28, %r27, %r9, %r25;
	mul.lo.s32 	%r29, %r28, %r10;
	sub.s32 	%r30, %r29, %r26;
	sub.s32 	%r31, %r30, %r23;
	add.s32 	%r32, %r21, %r31;
	mul.wide.s32 	%rd7, %r32, 4;
	add.s64 	%rd8, %rd1, %rd7;
	ld.global.nc.v4.f32 	{%f1, %f2, %f3, %f4}, [%rd8];
	st.global.v4.f32 	[%rd6], {%f1, %f2, %f3, %f4};
	add.s32 	%r33, %r33, %r5;
	setp.lt.s32 	%p2, %r33, %r14;
	@%p2 bra 	$L__BB1_2;
$L__BB1_3:
	ret;

}


// ===== COMPILED SASS (sm_100) =====

	.target	sm_100

	.elftype	@"ET_EXEC"


//--------------------- .note.nv.tkinfo           --------------------------
	.section	.note.nv.tkinfo,"",@"SHT_NOTE"
	.sectionflags	@"SHF_NOTE_NV_TKINFO"
	.tkinfo
        /*0018*/ 	.word	0x00000002
        /*0030*/ 	.string	""
        /*0030*/ 	.string	"ptxas"
        /*0030*/ 	.string	"Cuda compilation tools, release 13.0, V13.0.88"
        /*0030*/ 	.string	"Build cuda_13.0.r13.0/compiler.36424714_0"
        /*0030*/ 	.string	"-arch sm_100 -m 64 "



//--------------------- .note.nv.cuinfo           --------------------------
	.section	.note.nv.cuinfo,"",@"SHT_NOTE"
	.sectionflags	@"SHF_NOTE_NV_CUINFO"
        /*0018*/ 	.short	0x0002
        /*001a*/ 	.short	0x0064
        /*001c*/ 	.short	0x0082
	.zero		2


//--------------------- .nv.info                  --------------------------
	.section	.nv.info,"",@"SHT_CUDA_INFO"
	.align	4


	//----- nvinfo : EIATTR_REGCOUNT
	.align		4
        /*0000*/ 	.byte	0x04, 0x2f
        /*0002*/ 	.short	(.L_1 - .L_0)
	.align		4
.L_0:
        /*0004*/ 	.word	index@(_Z14trim4D_kernel4PKfiiiPfiiii)
        /*0008*/ 	.word	0x0000001a


	//----- nvinfo : EIATTR_FRAME_SIZE
	.align		4
.L_1:
        /*000c*/ 	.byte	0x04, 0x11
        /*000e*/ 	.short	(.L_3 - .L_2)
	.align		4
.L_2:
        /*0010*/ 	.word	index@(_Z14trim4D_kernel4PKfiiiPfiiii)
        /*0014*/ 	.word	0x00000000


	//----- nvinfo : EIATTR_REGCOUNT
	.align		4
.L_3:
        /*0018*/ 	.byte	0x04, 0x2f
        /*001a*/ 	.short	(.L_5 - .L_4)
	.align		4
.L_4:
        /*001c*/ 	.word	index@(_Z20trim4D_kernel4_pc04xPKfiiiPfiiii)
        /*0020*/ 	.word	0x00000018


	//----- nvinfo : EIATTR_FRAME_SIZE
	.align		4
.L_5:
        /*0024*/ 	.byte	0x04, 0x11
        /*0026*/ 	.short	(.L_7 - .L_6)
	.align		4
.L_6:
        /*0028*/ 	.word	index@(_Z20trim4D_kernel4_pc04xPKfiiiPfiiii)
        /*002c*/ 	.word	0x00000000


	//----- nvinfo : EIATTR_MIN_STACK_SIZE
	.align		4
.L_7:
        /*0030*/ 	.byte	0x04, 0x12
        /*0032*/ 	.short	(.L_9 - .L_8)
	.align		4
.L_8:
        /*0034*/ 	.word	index@(_Z20trim4D_kernel4_pc04xPKfiiiPfiiii)
        /*0038*/ 	.word	0x00000000


	//----- nvinfo : EIATTR_MIN_STACK_SIZE
	.align		4
.L_9:
        /*003c*/ 	.byte	0x04, 0x12
        /*003e*/ 	.short	(.L_11 - .L_10)
	.align		4
.L_10:
        /*0040*/ 	.word	index@(_Z14trim4D_kernel4PKfiiiPfiiii)
        /*0044*/ 	.word	0x00000000
.L_11:


//--------------------- .nv.compat                --------------------------
	.section	.nv.compat,"",@"SHT_CUDA_COMPAT_INFO"
	.align	4
        /*0000*/ 	.byte	0x02, 0x09, 0x00, 0x00, 0x02, 0x02, 0x01, 0x00, 0x02, 0x05, 0x05, 0x00, 0x03, 0x07, 0x01, 0x01
        /*0010*/ 	.byte	0x02, 0x03, 0x00, 0x00, 0x02, 0x06, 0x01, 0x00, 0x04, 0x0b, 0x08, 0x00, 0x09, 0x00, 0x00, 0x00
        /*0020*/ 	.byte	0x00, 0x00, 0x00, 0x00


//--------------------- .nv.info._Z20trim4D_kernel4_pc04xPKfiiiPfiiii --------------------------
	.section	.nv.info._Z20trim4D_kernel4_pc04xPKfiiiPfiiii,"",@"SHT_CUDA_INFO"
	.sectionflags	@""
	.align	4


	//----- nvinfo : EIATTR_CUDA_API_VERSION
	.align		4
        /*0000*/ 	.byte	0x04, 0x37
        /*0002*/ 	.short	(.L_13 - .L_12)
.L_12:
        /*0004*/ 	.word	0x00000082


	//----- nvinfo : EIATTR_KPARAM_INFO
	.align		4
.L_13:
        /*0008*/ 	.byte	0x04, 0x17
        /*000a*/ 	.short	(.L_15 - .L_14)
.L_14:
        /*000c*/ 	.word	0x00000000
        /*0010*/ 	.short	0x0008
        /*0012*/ 	.short	0x002c
        /*0014*/ 	.byte	0x00, 0xf0, 0x11, 0x00


	//----- nvinfo : EIATTR_KPARAM_INFO
	.align		4
.L_15:
        /*0018*/ 	.byte	0x04, 0x17
        /*001a*/ 	.short	(.L_17 - .L_16)
.L_16:
        /*001c*/ 	.word	0x00000000
        /*0020*/ 	.short	0x0007
        /*0022*/ 	.short	0x0028
        /*0024*/ 	.byte	0x00, 0xf0, 0x11, 0x00


	//----- nvinfo : EIATTR_KPARAM_INFO
	.align		4
.L_17:
        /*0028*/ 	.byte	0x04, 0x17
        /*002a*/ 	.short	(.L_19 - .L_18)
.L_18:
        /*002c*/ 	.word	0x00000000
        /*0030*/ 	.short	0x0006
        /*0032*/ 	.short	0x0024
        /*0034*/ 	.byte	0x00, 0xf0, 0x11, 0x00


	//----- nvinfo : EIATTR_KPARAM_INFO
	.align		4
.L_19:
        /*0038*/ 	.byte	0x04, 0x17
        /*003a*/ 	.short	(.L_21 - .L_20)
.L_20:
        /*003c*/ 	.word	0x00000000
        /*0040*/ 	.short	0x0005
        /*0042*/ 	.short	0x0020
        /*0044*/ 	.byte	0x00, 0xf0, 0x11, 0x00


	//----- nvinfo : EIATTR_KPARAM_INFO
	.align		4
.L_21:
        /*0048*/ 	.byte	0x04, 0x17
        /*004a*/ 	.short	(.L_23 - .L_22)
.L_22:
        /*004c*/ 	.word	0x00000000
        /*0050*/ 	.short	0x0004
        /*0052*/ 	.short	0x0018
        /*0054*/ 	.byte	0x00, 0xf5, 0x21, 0x00


	//----- nvinfo : EIATTR_KPARAM_INFO
	.align		4
.L_23:
        /*0058*/ 	.byte	0x04, 0x17
        /*005a*/ 	.short	(.L_25 - .L_24)
.L_24:
        /*005c*/ 	.word	0x00000000
        /*0060*/ 	.short	0x0003
        /*0062*/ 	.short	0x0010
        /*0064*/ 	.byte	0x00, 0xf0, 0x11, 0x00


	//----- nvinfo : EIATTR_KPARAM_INFO
	.align		4
.L_25:
        /*0068*/ 	.byte	0x04, 0x17
        /*006a*/ 	.short	(.L_27 - .L_26)
.L_26:
        /*006c*/ 	.word	0x00000000
        /*0070*/ 	.short	0x0002
        /*0072*/ 	.short	0x000c
        /*0074*/ 	.byte	0x00, 0xf0, 0x11, 0x00


	//----- nvinfo : EIATTR_KPARAM_INFO
	.align		4
.L_27:
        /*0078*/ 	.byte	0x04, 0x17
        /*007a*/ 	.short	(.L_29 - .L_28)
.L_28:
        /*007c*/ 	.word	0x00000000
        /*0080*/ 	.short	0x0001
        /*0082*/ 	.short	0x0008
        /*0084*/ 	.byte	0x00, 0xf0, 0x11, 0x00


	//----- nvinfo : EIATTR_KPARAM_INFO
	.align		4
.L_29:
        /*0088*/ 	.byte	0x04, 0x17
        /*008a*/ 	.short	(.L_31 - .L_30)
.L_30:
        /*008c*/ 	.word	0x00000000
        /*0090*/ 	.short	0x0000
        /*0092*/ 	.short	0x0000
        /*0094*/ 	.byte	0x00, 0xf5, 0x21, 0x00


	//----- nvinfo : EIATTR_SPARSE_MMA_MASK
	.align		4
.L_31:
        /*0098*/ 	.byte	0x03, 0x50
        /*009a*/ 	.short	0x0000


	//----- nvinfo : EIATTR_MAXREG_COUNT
	.align		4
        /*009c*/ 	.byte	0x03, 0x1b
        /*009e*/ 	.short	0x00ff


	//----- nvinfo : EIATTR_MERCURY_ISA_VERSION
	.align		4
        /*00a0*/ 	.byte	0x03, 0x5f
        /*00a2*/ 	.short	0x0101


	//----- nvinfo : EIATTR_VRC_CTA_INIT_COUNT
	.align		4
        /*00a4*/ 	.byte	0x02, 0x4a
	.zero		1
	.zero		1


	//----- nvinfo : EIATTR_EXIT_INSTR_OFFSETS
	.align		4
        /*00a8*/ 	.byte	0x04, 0x1c
        /*00aa*/ 	.short	(.L_33 - .L_32)


	//   ....[0]....
.L_32:
        /*00ac*/ 	.word	0x00000080


	//   ....[1]....
        /*00b0*/ 	.word	0x00000730


	//----- nvinfo : EIATTR_CRS_STACK_SIZE
	.align		4
.L_33:
        /*00b4*/ 	.byte	0x04, 0x1e
        /*00b6*/ 	.short	(.L_35 - .L_34)
.L_34:
        /*00b8*/ 	.word	0x00000000


	//----- nvinfo : EIATTR_CBANK_PARAM_SIZE
	.align		4
.L_35:
        /*00bc*/ 	.byte	0x03, 0x19
        /*00be*/ 	.short	0x0030


	//----- nvinfo : EIATTR_PARAM_CBANK
	.align		4
        /*00c0*/ 	.byte	0x04, 0x0a
        /*00c2*/ 	.short	(.L_37 - .L_36)
	.align		4
.L_36:
        /*00c4*/ 	.word	index@(.nv.constant0._Z20trim4D_kernel4_pc04xPKfiiiPfiiii)
        /*00c8*/ 	.short	0x0380
        /*00ca*/ 	.short	0x0030


	//----- nvinfo : EIATTR_SW_WAR
	.align		4
.L_37:
        /*00cc*/ 	.byte	0x04, 0x36
        /*00ce*/ 	.short	(.L_39 - .L_38)
.L_38:
        /*00d0*/ 	.word	0x00000008
.L_39:


//--------------------- .nv.info._Z14trim4D_kernel4PKfiiiPfiiii --------------------------
	.section	.nv.info._Z14trim4D_kernel4PKfiiiPfiiii,"",@"SHT_CUDA_INFO"
	.sectionflags	@""
	.align	4


	//----- nvinfo : EIATTR_CUDA_API_VERSION
	.align		4
        /*0000*/ 	.byte	0x04, 0x37
        /*0002*/ 	.short	(.L_41 - .L_40)
.L_40:
        /*0004*/ 	.word	0x00000082


	//----- nvinfo : EIATTR_KPARAM_INFO
	.align		4
.L_41:
        /*0008*/ 	.byte	0x04, 0x17
        /*000a*/ 	.short	(.L_43 - .L_42)
.L_42:
        /*000c*/ 	.word	0x00000000
        /*0010*/ 	.short	0x0008
        /*0012*/ 	.short	0x002c
        /*0014*/ 	.byte	0x00, 0xf0, 0x11, 0x00


	//----- nvinfo : EIATTR_KPARAM_INFO
	.align		4
.L_43:
        /*0018*/ 	.byte	0x04, 0x17
        /*001a*/ 	.short	(.L_45 - .L_44)
.L_44:
        /*001c*/ 	.word	0x00000000
        /*0020*/ 	.short	0x0007
        /*0022*/ 	.short	0x0028
        /*0024*/ 	.byte	0x00, 0xf0, 0x11, 0x00


	//----- nvinfo : EIATTR_KPARAM_INFO
	.align		4
.L_45:
        /*0028*/ 	.byte	0x04, 0x17
        /*002a*/ 	.short	(.L_47 - .L_46)
.L_46:
        /*002c*/ 	.word	0x00000000
        /*0030*/ 	.short	0x0006
        /*0032*/ 	.short	0x0024
        /*0034*/ 	.byte	0x00, 0xf0, 0x11, 0x00


	//----- nvinfo : EIATTR_KPARAM_INFO
	.align		4
.L_47:
        /*0038*/ 	.byte	0x04, 0x17
        /*003a*/ 	.short	(.L_49 - .L_48)
.L_48:
        /*003c*/ 	.word	0x00000000
        /*0040*/ 	.short	0x0005
        /*0042*/ 	.short	0x0020
        /*0044*/ 	.byte	0x00, 0xf0, 0x11, 0x00


	//----- nvinfo : EIATTR_KPARAM_INFO
	.align		4
.L_49:
        /*0048*/ 	.byte	0x04, 0x17
        /*004a*/ 	.short	(.L_51 - .L_50)
.L_50:
        /*004c*/ 	.word	0x00000000
        /*0050*/ 	.short	0x0004
        /*0052*/ 	.short	0x0018
        /*0054*/ 	.byte	0x00, 0xf5, 0x21, 0x00


	//----- nvinfo : EIATTR_KPARAM_INFO
	.align		4
.L_51:
        /*0058*/ 	.byte	0x04, 0x17
        /*005a*/ 	.short	(.L_53 - .L_52)
.L_52:
        /*005c*/ 	.word	0x00000000
        /*0060*/ 	.short	0x0003
        /*0062*/ 	.short	0x0010
        /*0064*/ 	.byte	0x00, 0xf0, 0x11, 0x00


	//----- nvinfo : EIATTR_KPARAM_INFO
	.align		4
.L_53:
        /*0068*/ 	.byte	0x04, 0x17
        /*006a*/ 	.short	(.L_55 - .L_54)
.L_54:
        /*006c*/ 	.word	0x00000000
        /*0070*/ 	.short	0x0002
        /*0072*/ 	.short	0x000c
        /*0074*/ 	.byte	0x00, 0xf0, 0x11, 0x00


	//----- nvinfo : EIATTR_KPARAM_INFO
	.align		4
.L_55:
        /*0078*/ 	.byte	0x04, 0x17
        /*007a*/ 	.short	(.L_57 - .L_56)
.L_56:
        /*007c*/ 	.word	0x00000000
        /*0080*/ 	.short	0x0001
        /*0082*/ 	.short	0x0008
        /*0084*/ 	.byte	0x00, 0xf0, 0x11, 0x00


	//----- nvinfo : EIATTR_KPARAM_INFO
	.align		4
.L_57:
        /*0088*/ 	.byte	0x04, 0x17
        /*008a*/ 	.short	(.L_59 - .L_58)
.L_58:
        /*008c*/ 	.word	0x00000000
        /*0090*/ 	.short	0x0000
        /*0092*/ 	.short	0x0000
        /*0094*/ 	.byte	0x00, 0xf5, 0x21, 0x00


	//----- nvinfo : EIATTR_SPARSE_MMA_MASK
	.align		4
.L_59:
        /*0098*/ 	.byte	0x03, 0x50
        /*009a*/ 	.short	0x0000


	//----- nvinfo : EIATTR_MAXREG_COUNT
	.align		4
        /*009c*/ 	.byte	0x03, 0x1b
        /*009e*/ 	.short	0x00ff


	//----- nvinfo : EIATTR_MERCURY_ISA_VERSION
	.align		4
        /*00a0*/ 	.byte	0x03, 0x5f
        /*00a2*/ 	.short	0x0101


	//----- nvinfo : EIATTR_VRC_CTA_INIT_COUNT
	.align		4
        /*00a4*/ 	.byte	0x02, 0x4a
	.zero		1
	.zero		1


	//----- nvinfo : EIATTR_EXIT_INSTR_OFFSETS
	.align		4
        /*00a8*/ 	.byte	0x04, 0x1c
        /*00aa*/ 	.short	(.L_61 - .L_60)


	//   ....[0]....
.L_60:
        /*00ac*/ 	.word	0x00000080


	//   ....[1]....
        /*00b0*/ 	.word	0x00000720


	//----- nvinfo : EIATTR_CRS_STACK_SIZE
	.align		4
.L_61:
        /*00b4*/ 	.byte	0x04, 0x1e
        /*00b6*/ 	.short	(.L_63 - .L_62)
.L_62:
        /*00b8*/ 	.word	0x00000000


	//----- nvinfo : EIATTR_CBANK_PARAM_SIZE
	.align		4
.L_63:
        /*00bc*/ 	.byte	0x03, 0x19
        /*00be*/ 	.short	0x0030


	//----- nvinfo : EIATTR_PARAM_CBANK
	.align		4
        /*00c0*/ 	.byte	0x04, 0x0a
        /*00c2*/ 	.short	(.L_65 - .L_64)
	.align		4
.L_64:
        /*00c4*/ 	.word	index@(.nv.constant0._Z14trim4D_kernel4PKfiiiPfiiii)
        /*00c8*/ 	.short	0x0380
        /*00ca*/ 	.short	0x0030


	//----- nvinfo : EIATTR_SW_WAR
	.align		4
.L_65:
        /*00cc*/ 	.byte	0x04, 0x36
        /*00ce*/ 	.short	(.L_67 - .L_66)
.L_66:
        /*00d0*/ 	.word	0x00000008
.L_67:


//--------------------- .nv.callgraph             --------------------------
	.section	.nv.callgraph,"",@"SHT_CUDA_CALLGRAPH"
	.align	4
	.sectionentsize	8
	.align		4
        /*0000*/ 	.word	0x00000000
	.align		4
        /*0004*/ 	.word	0xffffffff
	.align		4
        /*0008*/ 	.word	0x00000000
	.align		4
        /*000c*/ 	.word	0xfffffffe
	.align		4
        /*0010*/ 	.word	0x00000000
	.align		4
        /*0014*/ 	.word	0xfffffffd
	.align		4
        /*0018*/ 	.word	0x00000000
	.align		4
        /*001c*/ 	.word	0xfffffffc


//--------------------- .text._Z20trim4D_kernel4_pc04xPKfiiiPfiiii --------------------------
	.section	.text._Z20trim4D_kernel4_pc04xPKfiiiPfiiii,"ax",@progbits
	.align	128
        .global         _Z20trim4D_kernel4_pc04xPKfiiiPfiiii
        .type           _Z20trim4D_kernel4_pc04xPKfiiiPfiiii,@function
        .size           _Z20trim4D_kernel4_pc04xPKfiiiPfiiii,(.L_x_4 - _Z20trim4D_kernel4_pc04xPKfiiiPfiiii)
        .other          _Z20trim4D_kernel4_pc04xPKfiiiPfiiii,@"STO_CUDA_ENTRY STV_DEFAULT"
_Z20trim4D_kernel4_pc04xPKfiiiPfiiii:
.text._Z20trim4D_kernel4_pc04xPKfiiiPfiiii:
[----:B------:R-:W-:Y:S01]  /*0000*/  LDC R1, c[0x0][0x37c] ;  /* 0x0000df00ff017b82 */ /* 0x000fe20000000800 */
[----:B------:R-:W0:Y:S07]  /*0010*/  S2R R0, SR_TID.X ;  /* 0x0000000000007919 */ /* 0x000e2e0000002100 */
[----:B------:R-:W0:Y:S01]  /*0020*/  S2UR UR4, SR_CTAID.X ;  /* 0x00000000000479c3 */ /* 0x000e220000002500 */
[----:B------:R-:W1:Y:S07]  /*0030*/  LDCU UR5, c[0x0][0x3ac] ;  /* 0x00007580ff0577ac */ /* 0x000e6e0008000800 */
[----:B------:R-:W0:Y:S02]  /*0040*/  LDC R15, c[0x0][0x360] ;  /* 0x0000d800ff0f7b82 */ /* 0x000e240000000800 */
[----:B0-----:R-:W-:-:S04]  /*0050*/  IMAD R0, R15, UR4, R0 ;  /* 0x000000040f007c24 */ /* 0x001fc8000f8e0200 */
[----:B------:R-:W-:-:S05]  /*0060*/  IMAD.SHL.U32 R17, R0, 0x4, RZ ;  /* 0x0000000400117824 */ /* 0x000fca00078e00ff */
[----:B-1----:R-:W-:-:S13]  /*0070*/  ISETP.GE.AND P0, PT, R17, UR5, PT ;  /* 0x0000000511007c0c */ /* 0x002fda000bf06270 */
[----:B------:R-:W-:Y:S05]  /*0080*/  @P0 EXIT ;  /* 0x000000000000094d */ /* 0x000fea0003800000 */
[----:B------:R-:W0:Y:S01]  /*0090*/  LDC R0, c[0x0][0x3a0] ;  /* 0x0000e800ff007b82 */ /* 0x000e220000000800 */
[----:B------:R-:W1:Y:S01]  /*00a0*/  LDCU UR4, c[0x0][0x370] ;  /* 0x00006e00ff0477ac */ /* 0x000e620008000800 */
[----:B------:R-:W2:Y:S06]  /*00b0*/  LDCU UR5, c[0x0][0x3a8] ;  /* 0x00007500ff0577ac */ /* 0x000eac0008000800 */
[----:B------:R-:W3:Y:S01]  /*00c0*/  LDC R10, c[0x0][0x3a0] ;  /* 0x0000e800ff0a7b82 */ /* 0x000ee20000000800 */
[----:B------:R-:W4:Y:S01]  /*00d0*/  LDCU.64 UR6, c[0x0][0x358] ;  /* 0x00006b00ff0677ac */ /* 0x000f220008000a00 */
[----:B------:R-:W0:Y:S06]  /*00e0*/  LDCU UR11, c[0x0][0x3ac] ;  /* 0x00007580ff0b77ac */ /* 0x000e2c0008000800 */
[----:B------:R-:W3:Y:S01]  /*00f0*/  LDC R11, c[0x0][0x3a8] ;  /* 0x0000ea00ff0b7b82 */ /* 0x000ee20000000800 */
[----:B------:R-:W0:Y:S01]  /*0100*/  LDCU UR10, c[0x0][0x390] ;  /* 0x00007200ff0a77ac */ /* 0x000e220008000800 */
[----:B-1----:R-:W-:Y:S01]  /*0110*/  IMAD R15, R15, UR4, RZ ;  /* 0x000000040f0f7c24 */ /* 0x002fe2000f8e02ff */
[----:B------:R-:W1:Y:S01]  /*0120*/  LDCU.64 UR8, c[0x0][0x388] ;  /* 0x00007100ff0877ac */ /* 0x000e620008000a00 */
[----:B--2---:R-:W-:-:S04]  /*0130*/  ISETP.NE.AND P0, PT, RZ, UR5, PT ;  /* 0x00000005ff007c0c */ /* 0x004fc8000bf05270 */
[----:B------:R-:W2:Y:S01]  /*0140*/  LDC R12, c[0x0][0x3a4] ;  /* 0x0000e900ff0c7b82 */ /* 0x000ea20000000800 */
[----:B0-----:R-:W-:Y:S02]  /*0150*/  IABS R0, R0 ;  /* 0x0000000000007213 */ /* 0x001fe40000000000 */
[----:B------:R-:W-:Y:S02]  /*0160*/  LOP3.LUT R14, RZ, UR5, RZ, 0x33, !PT ;  /* 0x00000005ff0e7c12 */ /* 0x000fe4000f8e33ff */
[----:B------:R-:W0:Y:S03]  /*0170*/  I2F.RP R6, R0 ;  /* 0x0000000000067306 */ /* 0x000e260000209400 */
[----:B------:R-:W1:Y:S08]  /*0180*/  LDC.64 R2, c[0x0][0x398] ;  /* 0x0000e600ff027b82 */ /* 0x000e700000000a00 */
[----:B------:R-:W1:Y:S01]  /*0190*/  LDC.64 R8, c[0x0][0x380] ;  /* 0x0000e000ff087b82 */ /* 0x000e620000000a00 */
[----:B0-----:R-:W0:Y:S02]  /*01a0*/  MUFU.RCP R6, R6 ;  /* 0x0000000600067308 */ /* 0x001e240000001000 */
[----:B0-----:R-:W-:-:S06]  /*01b0*/  VIADD R4, R6, 0xffffffe ;  /* 0x0ffffffe06047836 */ /* 0x001fcc0000000000 */
[----:B------:R0:W5:Y:S02]  /*01c0*/  F2I.FTZ.U32.TRUNC.NTZ R5, R4 ;  /* 0x0000000400057305 */ /* 0x000164000021f000 */
[----:B0-----:R-:W-:Y:S01]  /*01d0*/  IMAD.MOV.U32 R4, RZ, RZ, RZ ;  /* 0x000000ffff047224 */ /* 0x001fe200078e00ff */
[----:B-----5:R-:W-:-:S05]  /*01e0*/  IADD3 R13, PT, PT, RZ, -R5, RZ ;  /* 0x80000005ff0d7210 */ /* 0x020fca0007ffe0ff */
[----:B------:R-:W-:-:S04]  /*01f0*/  IMAD R13, R13, R0, RZ ;  /* 0x000000000d0d7224 */ /* 0x000fc800078e02ff */
[----:B-1234-:R-:W-:-:S07]  /*0200*/  IMAD.HI.U32 R13, R5, R13, R4 ;  /* 0x0000000d050d7227 */ /* 0x01efce00078e0004 */
.L_x_0:
[----:B0-----:R-:W-:Y:S02]  /*0210*/  IABS R4, R17 ;  /* 0x0000001100047213 */ /* 0x001fe40000000000 */
[----:B------:R-:W-:Y:S02]  /*0220*/  IABS R18, R12 ;  /* 0x0000000c00127213 */ /* 0x000fe40000000000 */
[----:B------:R-:W-:Y:S01]  /*0230*/  IABS R16, R10 ;  /* 0x0000000a00107213 */ /* 0x000fe20000000000 */
[----:B------:R-:W-:Y:S01]  /*0240*/  IMAD.HI.U32 R6, R13, R4, RZ ;  /* 0x000000040d067227 */ /* 0x000fe200078e00ff */
[----:B------:R-:W0:Y:S01]  /*0250*/  I2F.RP R7, R18 ;  /* 0x0000001200077306 */ /* 0x000e220000209400 */
[----:B------:R-:W-:Y:S02]  /*0260*/  IABS R20, R11 ;  /* 0x0000000b00147213 */ /* 0x000fe40000000000 */
[----:B------:R-:W-:-:S04]  /*0270*/  IMAD.MOV R5, RZ, RZ, -R6 ;  /* 0x000000ffff057224 */ /* 0x000fc800078e0a06 */
[----:B------:R-:W-:Y:S01]  /*0280*/  IMAD R5, R16, R5, R4 ;  /* 0x0000000510057224 */ /* 0x000fe200078e0204 */
[----:B------:R-:W-:-:S04]  /*0290*/  LOP3.LUT R4, R17, R10, RZ, 0x3c, !PT ;  /* 0x0000000a11047212 */ /* 0x000fc800078e3cff */
[----:B------:R-:W-:Y:S02]  /*02a0*/  ISETP.GT.U32.AND P3, PT, R0, R5, PT ;  /* 0x000000050000720c */ /* 0x000fe40003f64070 */
[----:B------:R-:W-:Y:S01]  /*02b0*/  ISETP.GE.AND P2, PT, R4, RZ, PT ;  /* 0x000000ff0400720c */ /* 0x000fe20003f46270 */
[----:B0-----:R-:W0:Y:S01]  /*02c0*/  MUFU.RCP R7, R7 ;  /* 0x0000000700077308 */ /* 0x001e220000001000 */
[----:B------:R-:W-:-:S09]  /*02d0*/  IMAD.MOV.U32 R4, RZ, RZ, RZ ;  /* 0x000000ffff047224 */ /* 0x000fd200078e00ff */
[----:B------:R-:W-:Y:S02]  /*02e0*/  @!P3 IADD3 R5, PT, PT, R5, -R16, RZ ;  /* 0x800000100505b210 */ /* 0x000fe40007ffe0ff */
[----:B------:R-:W-:Y:S02]  /*02f0*/  @!P3 IADD3 R6, PT, PT, R6, 0x1, RZ ;  /* 0x000000010606b810 */ /* 0x000fe40007ffe0ff */
[----:B------:R-:W-:Y:S02]  /*0300*/  ISETP.GE.U32.AND P1, PT, R5, R0, PT ;  /* 0x000000000500720c */ /* 0x000fe40003f26070 */
[----:B------:R-:W-:Y:S01]  /*0310*/  ISETP.NE.AND P3, PT, R10, RZ, PT ;  /* 0x000000ff0a00720c */ /* 0x000fe20003f65270 */
[----:B0-----:R-:W-:Y:S02]  /*0320*/  VIADD R5, R7, 0xffffffe ;  /* 0x0ffffffe07057836 */ /* 0x001fe40000000000 */
[----:B------:R-:W-:-:S04]  /*0330*/  IMAD.MOV R7, RZ, RZ, -R10 ;  /* 0x000000ffff077224 */ /* 0x000fc800078e0a0a */
[----:B------:R-:W0:Y:S04]  /*0340*/  F2I.FTZ.U32.TRUNC.NTZ R5, R5 ;  /* 0x0000000500057305 */ /* 0x000e28000021f000 */
[----:B------:R-:W-:-:S05]  /*0350*/  @P1 VIADD R6, R6, 0x1 ;  /* 0x0000000106061836 */ /* 0x000fca0000000000 */
[----:B------:R-:W-:Y:S02]  /*0360*/  @!P2 IADD3 R6, PT, PT, -R6, RZ, RZ ;  /* 0x000000ff0606a210 */ /* 0x000fe40007ffe1ff */
[----:B------:R-:W-:Y:S02]  /*0370*/  @!P3 LOP3.LUT R6, RZ, R10, RZ, 0x33, !PT ;  /* 0x0000000aff06b212 */ /* 0x000fe400078e33ff */
[----:B0-----:R-:W-:-:S03]  /*0380*/  IADD3 R19, PT, PT, RZ, -R5, RZ ;  /* 0x80000005ff137210 */ /* 0x001fc60007ffe0ff */
[----:B------:R-:W-:Y:S02]  /*0390*/  IMAD R7, R6, R7, R17 ;  /* 0x0000000706077224 */ /* 0x000fe400078e0211 */
[----:B------:R-:W-:-:S03]  /*03a0*/  IMAD R19, R19, R18, RZ ;  /* 0x0000001213137224 */ /* 0x000fc600078e02ff */
[----:B------:R-:W-:Y:S01]  /*03b0*/  IABS R16, R7 ;  /* 0x0000000700107213 */ /* 0x000fe20000000000 */
[----:B------:R-:W-:-:S03]  /*03c0*/  IMAD.HI.U32 R4, R5, R19, R4 ;  /* 0x0000001305047227 */ /* 0x000fc600078e0004 */
[----:B------:R-:W-:Y:S01]  /*03d0*/  MOV R5, R16 ;  /* 0x0000001000057202 */ /* 0x000fe20000000f00 */
[----:B------:R-:W-:-:S04]  /*03e0*/  IMAD.MOV.U32 R16, RZ, RZ, R20 ;  /* 0x000000ffff107224 */ /* 0x000fc800078e0014 */
[----:B------:R-:W-:Y:S01]  /*03f0*/  IMAD.HI.U32 R4, R4, R5, RZ ;  /* 0x0000000504047227 */ /* 0x000fe200078e00ff */
[----:B------:R-:W0:Y:S04]  /*0400*/  I2F.RP R19, R16 ;  /* 0x0000001000137306 */ /* 0x000e280000209400 */
[----:B------:R-:W-:-:S05]  /*0410*/  IADD3 R20, PT, PT, -R4, RZ, RZ ;  /* 0x000000ff04147210 */ /* 0x000fca0007ffe1ff */
[----:B------:R-:W-:Y:S02]  /*0420*/  IMAD R5, R18, R20, R5 ;  /* 0x0000001412057224 */ /* 0x000fe400078e0205 */
[----:B------:R-:W-:-:S03]  /*0430*/  IMAD.MOV R20, RZ, RZ, -R12 ;  /* 0x000000ffff147224 */ /* 0x000fc600078e0a0c */
[----:B------:R-:W-:Y:S01]  /*0440*/  ISETP.GT.U32.AND P3, PT, R18, R5, PT ;  /* 0x000000051200720c */ /* 0x000fe20003f64070 */
[----:B0-----:R-:W0:-:S12]  /*0450*/  MUFU.RCP R19, R19 ;  /* 0x0000001300137308 */ /* 0x001e180000001000 */
[----:B------:R-:W-:Y:S02]  /*0460*/  @!P3 IMAD.IADD R5, R5, 0x1, -R18 ;  /* 0x000000010505b824 */ /* 0x000fe400078e0a12 */
[----:B------:R-:W-:Y:S01]  /*0470*/  @!P3 VIADD R4, R4, 0x1 ;  /* 0x000000010404b836 */ /* 0x000fe20000000000 */
[----:B------:R-:W-:Y:S02]  /*0480*/  ISETP.NE.AND P3, PT, R12, RZ, PT ;  /* 0x000000ff0c00720c */ /* 0x000fe40003f65270 */
[----:B------:R-:W-:Y:S02]  /*0490*/  ISETP.GE.U32.AND P1, PT, R5, R18, PT ;  /* 0x000000120500720c */ /* 0x000fe40003f26070 */
[----:B------:R-:W-:Y:S02]  /*04a0*/  LOP3.LUT R18, R7, R12, RZ, 0x3c, !PT ;  /* 0x0000000c07127212 */ /* 0x000fe400078e3cff */
[----:B0-----:R-:W-:Y:S02]  /*04b0*/  IADD3 R5, PT, PT, R19, 0xffffffe, RZ ;  /* 0x0ffffffe13057810 */ /* 0x001fe40007ffe0ff */
[----:B------:R-:W-:-:S04]  /*04c0*/  ISETP.GE.AND P2, PT, R18, RZ, PT ;  /* 0x000000ff1200720c */ /* 0x000fc80003f46270 */
[----:B------:R-:W0:Y:S03]  /*04d0*/  F2I.FTZ.U32.TRUNC.NTZ R5, R5 ;  /* 0x0000000500057305 */ /* 0x000e26000021f000 */
[----:B------:R-:W-:-:S05]  /*04e0*/  @P1 IADD3 R4, PT, PT, R4, 0x1, RZ ;  /* 0x0000000104041810 */ /* 0x000fca0007ffe0ff */
[----:B------:R-:W-:Y:S02]  /*04f0*/  IMAD.MOV.U32 R18, RZ, RZ, R4 ;  /* 0x000000ffff127224 */ /* 0x000fe400078e0004 */
[----:B------:R-:W-:-:S03]  /*0500*/  IMAD.MOV.U32 R4, RZ, RZ, RZ ;  /* 0x000000ffff047224 */ /* 0x000fc600078e00ff */
[----:B------:R-:W-:Y:S02]  /*0510*/  @!P2 IADD3 R18, PT, PT, -R18, RZ, RZ ;  /* 0x000000ff1212a210 */ /* 0x000fe40007ffe1ff */
[----:B------:R-:W-:Y:S02]  /*0520*/  @!P3 LOP3.LUT R18, RZ, R12, RZ, 0x33, !PT ;  /* 0x0000000cff12b212 */ /* 0x000fe400078e33ff */
[----:B0-----:R-:W-:-:S03]  /*0530*/  IADD3 R19, PT, PT, RZ, -R5, RZ ;  /* 0x80000005ff137210 */ /* 0x001fc60007ffe0ff */
[----:B------:R-:W-:Y:S02]  /*0540*/  IMAD R20, R18, R20, R7 ;  /* 0x0000001412147224 */ /* 0x000fe400078e0207 */
[----:B------:R-:W-:-:S03]  /*0550*/  IMAD R19, R19, R16, RZ ;  /* 0x0000001013137224 */ /* 0x000fc600078e02ff */
[----:B------:R-:W-:Y:S01]  /*0560*/  IABS R21, R20 ;  /* 0x0000001400157213 */ /* 0x000fe20000000000 */
[----:B------:R-:W-:Y:S01]  /*0570*/  IMAD.HI.U32 R4, R5, R19, R4 ;  /* 0x0000001305047227 */ /* 0x000fe200078e0004 */
[----:B------:R-:W-:Y:S02]  /*0580*/  LOP3.LUT R20, R20, R11, RZ, 0x3c, !PT ;  /* 0x0000000b14147212 */ /* 0x000fe400078e3cff */
[----:B------:R-:W-:Y:S02]  /*0590*/  MOV R5, R21 ;  /* 0x0000001500057202 */ /* 0x000fe40000000f00 */
[----:B------:R-:W-:-:S03]  /*05a0*/  ISETP.GE.AND P3, PT, R20, RZ, PT ;  /* 0x000000ff1400720c */ /* 0x000fc60003f66270 */
[----:B------:R-:W-:-:S04]  /*05b0*/  IMAD.HI.U32 R4, R4, R5, RZ ;  /* 0x0000000504047227 */ /* 0x000fc800078e00ff */
[----:B------:R-:W-:-:S04]  /*05c0*/  IMAD.MOV R19, RZ, RZ, -R4 ;  /* 0x000000ffff137224 */ /* 0x000fc800078e0a04 */
[----:B------:R-:W-:-:S05]  /*05d0*/  IMAD R5, R16, R19, R5 ;  /* 0x0000001310057224 */ /* 0x000fca00078e0205 */
[----:B------:R-:W-:-:S13]  /*05e0*/  ISETP.GT.U32.AND P2, PT, R16, R5, PT ;  /* 0x000000051000720c */ /* 0x000fda0003f44070 */
[----:B------:R-:W-:Y:S01]  /*05f0*/  @!P2 IADD3 R5, PT, PT, R5, -R16, RZ ;  /* 0x800000100505a210 */ /* 0x000fe20007ffe0ff */
[----:B------:R-:W-:-:S03]  /*0600*/  @!P2 VIADD R4, R4, 0x1 ;  /* 0x000000010404a836 */ /* 0x000fc60000000000 */
[----:B------:R-:W-:Y:S01]  /*0610*/  ISETP.GE.U32.AND P1, PT, R5, R16, PT ;  /* 0x000000100500720c */ /* 0x000fe20003f26070 */
[----:B------:R-:W-:Y:S01]  /*0620*/  IMAD R5, R6, UR8, R18 ;  /* 0x0000000806057c24 */ /* 0x000fe2000f8e0212 */
[----:B------:R-:W-:-:S11]  /*0630*/  IADD3 R18, PT, PT, -R18, RZ, RZ ;  /* 0x000000ff12127210 */ /* 0x000fd60007ffe1ff */
[----:B------:R-:W-:-:S05]  /*0640*/  @P1 IADD3 R4, PT, PT, R4, 0x1, RZ ;  /* 0x0000000104041810 */ /* 0x000fca0007ffe0ff */
[----:B------:R-:W-:-:S05]  /*0650*/  @!P3 IMAD.MOV R4, RZ, RZ, -R4 ;  /* 0x000000ffff04b224 */ /* 0x000fca00078e0a04 */
[----:B------:R-:W-:-:S05]  /*0660*/  SEL R4, R14, R4, !P0 ;  /* 0x000000040e047207 */ /* 0x000fca0004000000 */
[----:B------:R-:W-:Y:S02]  /*0670*/  IMAD R5, R5, UR9, R4 ;  /* 0x0000000905057c24 */ /* 0x000fe4000f8e0204 */
[----:B------:R-:W-:-:S04]  /*0680*/  IMAD R4, R4, R11, RZ ;  /* 0x0000000b04047224 */ /* 0x000fc800078e02ff */
[----:B------:R-:W-:-:S04]  /*0690*/  IMAD R5, R5, UR10, -R4 ;  /* 0x0000000a05057c24 */ /* 0x000fc8000f8e0a04 */
[----:B------:R-:W-:-:S04]  /*06a0*/  IMAD R4, R12, R18, R5 ;  /* 0x000000120c047224 */ /* 0x000fc800078e0205 */
[----:B------:R-:W-:-:S04]  /*06b0*/  IMAD.IADD R5, R7, 0x1, R4 ;  /* 0x0000000107057824 */ /* 0x000fc800078e0204 */
[----:B------:R-:W-:-:S06]  /*06c0*/  IMAD.WIDE R4, R5, 0x4, R8 ;  /* 0x0000000405047825 */ /* 0x000fcc00078e0208 */
[----:B------:R-:W2:Y:S01]  /*06d0*/  LDG.E.128.CONSTANT R4, desc[UR6][R4.64] ;  /* 0x0000000604047981 */ /* 0x000ea2000c1e9d00 */
[----:B------:R-:W-:Y:S01]  /*06e0*/  IMAD.WIDE R18, R17, 0x4, R2 ;  /* 0x0000000411127825 */ /* 0x000fe200078e0202 */
[----:B------:R-:W-:-:S04]  /*06f0*/  LEA R17, R15, R17, 0x2 ;  /* 0x000000110f117211 */ /* 0x000fc800078e10ff */
[----:B------:R-:W-:Y:S01]  /*0700*/  ISETP.GE.AND P1, PT, R17, UR11, PT ;  /* 0x0000000b11007c0c */ /* 0x000fe2000bf26270 */
[----:B--2---:R0:W-:-:S12]  /*0710*/  STG.E.128 desc[UR6][R18.64], R4 ;  /* 0x0000000412007986 */ /* 0x0041d8000c101d06 */
[----:B------:R-:W-:Y:S05]  /*0720*/  @!P1 BRA `(.L_x_0) ;  /* 0xfffffff800b89947 */ /* 0x000fea000383ffff */
[----:B------:R-:W-:Y:S05]  /*0730*/  EXIT ;  /* 0x000000000000794d */ /* 0x000fea0003800000 */
.L_x_1:
[----:B------:R-:W-:-:S00]  /*0740*/  BRA `(.L_x_1) ;  /* 0xfffffffc00fc7947 */ /* 0x000fc0000383ffff */
[----:B------:R-:W-:-:S00]  /*0750*/  NOP ;  /* 0x0000000000007918 */ /* 0x000fc00000000000 */
        /* <DEDUP_REMOVED lines=10> */
.L_x_4:


//--------------------- .text._Z14trim4D_kernel4PKfiiiPfiiii --------------------------
	.section	.text._Z14trim4D_kernel4PKfiiiPfiiii,"ax",@progbits
	.align	128
        .global         _Z14trim4D_kernel4PKfiiiPfiiii
        .type           _Z14trim4D_kernel4PKfiiiPfiiii,@function
        .size           _Z14trim4D_kernel4PKfiiiPfiiii,(.L_x_5 - _Z14trim4D_kernel4PKfiiiPfiiii)
        .other          _Z14trim4D_kernel4PKfiiiPfiiii,@"STO_CUDA_ENTRY STV_DEFAULT"
_Z14trim4D_kernel4PKfiiiPfiiii:
.text._Z14trim4D_kernel4PKfiiiPfiiii:
        /* <DEDUP_REMOVED lines=24> */
[----:B------:R-:W1:Y:S05]  /*0180*/  LDC.64 R8, c[0x0][0x380] ;  /* 0x0000e000ff087b82 */ /* 0x000e6a0000000a00 */
[----:B0-----:R-:W0:Y:S02]  /*0190*/  MUFU.RCP R2, R2 ;  /* 0x0000000200027308 */ /* 0x001e240000001000 */
[----:B0-----:R-:W-:-:S02]  /*01a0*/  VIADD R4, R2, 0xffffffe ;  /* 0x0ffffffe02047836 */ /* 0x001fc40000000000 */
[----:B------:R-:W0:Y:S04]  /*01b0*/  LDC.64 R2, c[0x0][0x398] ;  /* 0x0000e600ff027b82 */ /* 0x000e280000000a00 */
[----:B------:R5:W4:Y:S02]  /*01c0*/  F2I.FTZ.U32.TRUNC.NTZ R5, R4 ;  /* 0x0000000400057305 */ /* 0x000b24000021f000 */
[----:B-----5:R-:W-:Y:S01]  /*01d0*/  IMAD.MOV.U32 R4, RZ, RZ, RZ ;  /* 0x000000ffff047224 */ /* 0x020fe200078e00ff */
[----:B----4-:R-:W-:-:S05]  /*01e0*/  IADD3 R13, PT, PT, RZ, -R5, RZ ;  /* 0x80000005ff0d7210 */ /* 0x010fca0007ffe0ff */
[----:B------:R-:W-:-:S04]  /*01f0*/  IMAD R13, R13, R0, RZ ;  /* 0x000000000d0d7224 */ /* 0x000fc800078e02ff */
[----:B-123--:R-:W-:-:S07]  /*0200*/  IMAD.HI.U32 R13, R5, R13, R4 ;  /* 0x0000000d050d7227 */ /* 0x00efce00078e0004 */
.L_x_2:
[----:B-1----:R-:W-:Y:S02]  /*0210*/  IABS R4, R17 ;  /* 0x0000001100047213 */ /* 0x002fe40000000000 */
[----:B------:R-:W-:Y:S02]  /*0220*/  IABS R7, R12 ;  /* 0x0000000c00077213 */ /* 0x000fe40000000000 */
[----:B------:R-:W-:Y:S01]  /*0230*/  IABS R18, R10 ;  /* 0x0000000a00127213 */ /* 0x000fe20000000000 */
[----:B------:R-:W-:Y:S01]  /*0240*/  IMAD.HI.U32 R6, R13, R4, RZ ;  /* 0x000000040d067227 */ /* 0x000fe200078e00ff */
[----:B------:R-:W1:Y:S03]  /*0250*/  I2F.RP R16, R7 ;  /* 0x0000000700107306 */ /* 0x000e660000209400 */
[----:B------:R-:W-:-:S04]  /*0260*/  IMAD.MOV R5, RZ, RZ, -R6 ;  /* 0x000000ffff057224 */ /* 0x000fc800078e0a06 */
[----:B------:R-:W-:Y:S01]  /*0270*/  IMAD R5, R18, R5, R4 ;  /* 0x0000000512057224 */ /* 0x000fe200078e0204 */
[----:B------:R-:W-:-:S04]  /*0280*/  LOP3.LUT R4, R17, R10, RZ, 0x3c, !PT ;  /* 0x0000000a11047212 */ /* 0x000fc800078e3cff */
[----:B------:R-:W-:Y:S02]  /*0290*/  ISETP.GT.U32.AND P3, PT, R0, R5, PT ;  /* 0x000000050000720c */ /* 0x000fe40003f64070 */
[----:B------:R-:W-:Y:S01]  /*02a0*/  ISETP.GE.AND P2, PT, R4, RZ, PT ;  /* 0x000000ff0400720c */ /* 0x000fe20003f46270 */
[----:B-1----:R-:W1:Y:S10]  /*02b0*/  MUFU.RCP R16, R16 ;  /* 0x0000001000107308 */ /* 0x002e740000001000 */
[----:B------:R-:W-:Y:S01]  /*02c0*/  @!P3 IADD3 R5, PT, PT, R5, -R18, RZ ;  /* 0x800000120505b210 */ /* 0x000fe20007ffe0ff */
[----:B------:R-:W-:Y:S01]  /*02d0*/  @!P3 VIADD R6, R6, 0x1 ;  /* 0x000000010606b836 */ /* 0x000fe20000000000 */
[----:B------:R-:W-:-:S02]  /*02e0*/  ISETP.NE.AND P3, PT, R10, RZ, PT ;  /* 0x000000ff0a00720c */ /* 0x000fc40003f65270 */
[----:B------:R-:W-:Y:S01]  /*02f0*/  ISETP.GE.U32.AND P1, PT, R5, R0, PT ;  /* 0x000000000500720c */ /* 0x000fe20003f26070 */
[----:B-1----:R-:W-:-:S04]  /*0300*/  VIADD R4, R16, 0xffffffe ;  /* 0x0ffffffe10047836 */ /* 0x002fc80000000000 */
[----:B------:R1:W2:Y:S08]  /*0310*/  F2I.FTZ.U32.TRUNC.NTZ R5, R4 ;  /* 0x0000000400057305 */ /* 0x0002b0000021f000 */
[----:B------:R-:W-:Y:S01]  /*0320*/  @P1 IADD3 R6, PT, PT, R6, 0x1, RZ ;  /* 0x0000000106061810 */ /* 0x000fe20007ffe0ff */
[----:B-1----:R-:W-:-:S04]  /*0330*/  HFMA2 R4, -RZ, RZ, 0, 0 ;  /* 0x00000000ff047431 */ /* 0x002fc800000001ff */
[----:B------:R-:W-:Y:S01]  /*0340*/  @!P2 IMAD.MOV R6, RZ, RZ, -R6 ;  /* 0x000000ffff06a224 */ /* 0x000fe200078e0a06 */
[----:B------:R-:W-:Y:S02]  /*0350*/  @!P3 LOP3.LUT R6, RZ, R10, RZ, 0x33, !PT ;  /* 0x0000000aff06b212 */ /* 0x000fe400078e33ff */
[----:B--2---:R-:W-:-:S03]  /*0360*/  IADD3 R16, PT, PT, RZ, -R5, RZ ;  /* 0x80000005ff107210 */ /* 0x004fc60007ffe0ff */
[----:B------:R-:W-:Y:S02]  /*0370*/  IMAD.MOV R19, RZ, RZ, -R6 ;  /* 0x000000ffff137224 */ /* 0x000fe400078e0a06 */
[----:B------:R-:W-:Y:S01]  /*0380*/  IMAD R21, R16, R7, RZ ;  /* 0x0000000710157224 */ /* 0x000fe200078e02ff */
[----:B------:R-:W-:Y:S01]  /*0390*/  IABS R16, R11 ;  /* 0x0000000b00107213 */ /* 0x000fe20000000000 */
[----:B------:R-:W-:Y:S02]  /*03a0*/  IMAD R19, R10, R19, R17 ;  /* 0x000000130a137224 */ /* 0x000fe400078e0211 */
[----:B------:R-:W-:Y:S01]  /*03b0*/  IMAD.HI.U32 R4, R5, R21, R4 ;  /* 0x0000001505047227 */ /* 0x000fe200078e0004 */
[----:B------:R-:W1:Y:S02]  /*03c0*/  I2F.RP R20, R16 ;  /* 0x0000001000147306 */ /* 0x000e640000209400 */
[----:B------:R-:W-:-:S05]  /*03d0*/  IABS R18, R19 ;  /* 0x0000001300127213 */ /* 0x000fca0000000000 */
[----:B------:R-:W-:-:S04]  /*03e0*/  IMAD.HI.U32 R4, R4, R18, RZ ;  /* 0x0000001204047227 */ /* 0x000fc800078e00ff */
[----:B------:R-:W-:-:S04]  /*03f0*/  IMAD.MOV R5, RZ, RZ, -R4 ;  /* 0x000000ffff057224 */ /* 0x000fc800078e0a04 */
[----:B------:R-:W-:Y:S01]  /*0400*/  IMAD R18, R7, R5, R18 ;  /* 0x0000000507127224 */ /* 0x000fe200078e0212 */
[----:B-1----:R-:W1:Y:S01]  /*0410*/  MUFU.RCP R20, R20 ;  /* 0x0000001400147308 */ /* 0x002e620000001000 */
[----:B------:R-:W-:-:S03]  /*0420*/  LOP3.LUT R5, R19, R12, RZ, 0x3c, !PT ;  /* 0x0000000c13057212 */ /* 0x000fc600078e3cff */
[----:B------:R-:W-:Y:S02]  /*0430*/  ISETP.GT.U32.AND P3, PT, R7, R18, PT ;  /* 0x000000120700720c */ /* 0x000fe40003f64070 */
[----:B------:R-:W-:-:S11]  /*0440*/  ISETP.GE.AND P2, PT, R5, RZ, PT ;  /* 0x000000ff0500720c */ /* 0x000fd60003f46270 */
[-C--:B------:R-:W-:Y:S01]  /*0450*/  @!P3 IADD3 R18, PT, PT, R18, -R7.reuse, RZ ;  /* 0x800000071212b210 */ /* 0x080fe20007ffe0ff */
[----:B-1----:R-:W-:Y:S01]  /*0460*/  VIADD R21, R20, 0xffffffe ;  /* 0x0ffffffe14157836 */ /* 0x002fe20000000000 */
[----:B------:R-:W-:Y:S02]  /*0470*/  @!P3 IADD3 R4, PT, PT, R4, 0x1, RZ ;  /* 0x000000010404b810 */ /* 0x000fe40007ffe0ff */
[----:B------:R-:W-:Y:S01]  /*0480*/  ISETP.GE.U32.AND P1, PT, R18, R7, PT ;  /* 0x000000071200720c */ /* 0x000fe20003f26070 */
[----:B------:R-:W1:Y:S01]  /*0490*/  F2I.FTZ.U32.TRUNC.NTZ R5, R21 ;  /* 0x0000001500057305 */ /* 0x000e62000021f000 */
[----:B------:R-:W-:-:S11]  /*04a0*/  ISETP.NE.AND P3, PT, R12, RZ, PT ;  /* 0x000000ff0c00720c */ /* 0x000fd60003f65270 */
[----:B------:R-:W-:Y:S01]  /*04b0*/  @P1 VIADD R4, R4, 0x1 ;  /* 0x0000000104041836 */ /* 0x000fe20000000000 */
[----:B-1----:R-:W-:-:S04]  /*04c0*/  IADD3 R23, PT, PT, RZ, -R5, RZ ;  /* 0x80000005ff177210 */ /* 0x002fc80007ffe0ff */
[----:B------:R-:W-:Y:S01]  /*04d0*/  MOV R7, R4 ;  /* 0x0000000400077202 */ /* 0x000fe20000000f00 */
[----:B------:R-:W-:-:S04]  /*04e0*/  HFMA2 R4, -RZ, RZ, 0, 0 ;  /* 0x00000000ff047431 */ /* 0x000fc800000001ff */
[----:B------:R-:W-:Y:S01]  /*04f0*/  @!P2 IMAD.MOV R7, RZ, RZ, -R7 ;  /* 0x000000ffff07a224 */ /* 0x000fe200078e0a07 */
[----:B------:R-:W-:-:S05]  /*0500*/  @!P3 LOP3.LUT R7, RZ, R12, RZ, 0x33, !PT ;  /* 0x0000000cff07b212 */ /* 0x000fca00078e33ff */
[--C-:B------:R-:W-:Y:S02]  /*0510*/  IMAD.MOV R18, RZ, RZ, -R7.reuse ;  /* 0x000000ffff127224 */ /* 0x100fe400078e0a07 */
[----:B------:R-:W-:Y:S02]  /*0520*/  IMAD R7, R6, UR8, R7 ;  /* 0x0000000806077c24 */ /* 0x000fe4000f8e0207 */
[----:B------:R-:W-:Y:S02]  /*0530*/  IMAD R18, R12, R18, R19 ;  /* 0x000000120c127224 */ /* 0x000fe400078e0213 */
[----:B------:R-:W-:-:S03]  /*0540*/  IMAD R19, R23, R16, RZ ;  /* 0x0000001017137224 */ /* 0x000fc600078e02ff */
[----:B------:R-:W-:Y:S01]  /*0550*/  IABS R20, R18 ;  /* 0x0000001200147213 */ /* 0x000fe20000000000 */
[----:B------:R-:W-:-:S04]  /*0560*/  IMAD.HI.U32 R4, R5, R19, R4 ;  /* 0x0000001305047227 */ /* 0x000fc800078e0004 */
[----:B------:R-:W-:-:S04]  /*0570*/  IMAD.MOV.U32 R5, RZ, RZ, R20 ;  /* 0x000000ffff057224 */ /* 0x000fc800078e0014 */
[----:B------:R-:W-:-:S05]  /*0580*/  IMAD.HI.U32 R4, R4, R5, RZ ;  /* 0x0000000504047227 */ /* 0x000fca00078e00ff */
[----:B------:R-:W-:-:S05]  /*0590*/  IADD3 R19, PT, PT, -R4, RZ, RZ ;  /* 0x000000ff04137210 */ /* 0x000fca0007ffe1ff */
[----:B------:R-:W-:-:S05]  /*05a0*/  IMAD R5, R16, R19, R5 ;  /* 0x0000001310057224 */ /* 0x000fca00078e0205 */
[----:B------:R-:W-:-:S13]  /*05b0*/  ISETP.GT.U32.AND P2, PT, R16, R5, PT ;  /* 0x000000051000720c */ /* 0x000fda0003f44070 */
[----:B------:R-:W-:Y:S01]  /*05c0*/  @!P2 IMAD.IADD R5, R5, 0x1, -R16 ;  /* 0x000000010505a824 */ /* 0x000fe200078e0a10 */
[----:B------:R-:W-:-:S04]  /*05d0*/  @!P2 IADD3 R4, PT, PT, R4, 0x1, RZ ;  /* 0x000000010404a810 */ /* 0x000fc80007ffe0ff */
[----:B------:R-:W-:Y:S02]  /*05e0*/  ISETP.GE.U32.AND P1, PT, R5, R16, PT ;  /* 0x000000100500720c */ /* 0x000fe40003f26070 */
[----:B------:R-:W-:-:S04]  /*05f0*/  LOP3.LUT R5, R18, R11, RZ, 0x3c, !PT ;  /* 0x0000000b12057212 */ /* 0x000fc800078e3cff */
[----:B------:R-:W-:-:S07]  /*0600*/  ISETP.GE.AND P3, PT, R5, RZ, PT ;  /* 0x000000ff0500720c */ /* 0x000fce0003f66270 */
[----:B------:R-:W-:-:S06]  /*0610*/  @P1 VIADD R4, R4, 0x1 ;  /* 0x0000000104041836 */ /* 0x000fcc0000000000 */
[----:B------:R-:W-:-:S04]  /*0620*/  @!P3 IADD3 R4, PT, PT, -R4, RZ, RZ ;  /* 0x000000ff0404b210 */ /* 0x000fc80007ffe1ff */
[----:B------:R-:W-:-:S05]  /*0630*/  SEL R4, R14, R4, !P0 ;  /* 0x000000040e047207 */ /* 0x000fca0004000000 */
[--C-:B------:R-:W-:Y:S02]  /*0640*/  IMAD.MOV R5, RZ, RZ, -R4.reuse ;  /* 0x000000ffff057224 */ /* 0x100fe400078e0a04 */
[----:B------:R-:W-:Y:S02]  /*0650*/  IMAD R7, R7, UR9, R4 ;  /* 0x0000000907077c24 */ /* 0x000fe4000f8e0204 */
[----:B------:R-:W-:-:S04]  /*0660*/  IMAD R18, R11, R5, R18 ;  /* 0x000000050b127224 */ /* 0x000fc800078e0212 */
[----:B------:R-:W-:-:S04]  /*0670*/  IMAD R7, R7, UR10, R18 ;  /* 0x0000000a07077c24 */ /* 0x000fc8000f8e0212 */
[----:B------:R-:W-:-:S05]  /*0680*/  IMAD.WIDE R18, R7, 0x4, R8 ;  /* 0x0000000407127825 */ /* 0x000fca00078e0208 */
[----:B------:R-:W2:Y:S04]  /*0690*/  LDG.E.CONSTANT R4, desc[UR6][R18.64] ;  /* 0x0000000612047981 */ /* 0x000ea8000c1e9900 */
[----:B------:R-:W2:Y:S04]  /*06a0*/  LDG.E.CONSTANT R5, desc[UR6][R18.64+0x4] ;  /* 0x0000040612057981 */ /* 0x000ea8000c1e9900 */
[----:B------:R-:W2:Y:S04]  /*06b0*/  LDG.E.CONSTANT R6, desc[UR6][R18.64+0x8] ;  /* 0x0000080612067981 */ /* 0x000ea8000c1e9900 */
[----:B------:R-:W2:Y:S01]  /*06c0*/  LDG.E.CONSTANT R7, desc[UR6][R18.64+0xc] ;  /* 0x00000c0612077981 */ /* 0x000ea2000c1e9900 */
[----:B0-----:R-:W-:Y:S01]  /*06d0*/  IMAD.WIDE R20, R17, 0x4, R2 ;  /* 0x0000000411147825 */ /* 0x001fe200078e0202 */
[----:B------:R-:W-:-:S04]  /*06e0*/  LEA R17, R15, R17, 0x2 ;  /* 0x000000110f117211 */ /* 0x000fc800078e10ff */
[----:B------:R-:W-:Y:S01]  /*06f0*/  ISETP.GE.AND P1, PT, R17, UR11, PT ;  /* 0x0000000b11007c0c */ /* 0x000fe2000bf26270 */
[----:B--2---:R1:W-:-:S12]  /*0700*/  STG.E.128 desc[UR6][R20.64], R4 ;  /* 0x0000000414007986 */ /* 0x0043d8000c101d06 */
[----:B------:R-:W-:Y:S05]  /*0710*/  @!P1 BRA `(.L_x_2) ;  /* 0xfffffff800bc9947 */ /* 0x000fea000383ffff */
[----:B------:R-:W-:Y:S05]  /*0720*/  EXIT ;  /* 0x000000000000794d */ /* 0x000fea0003800000 */
.L_x_3:
        /* <DEDUP_REMOVED lines=13> */
.L_x_5:


//--------------------- .nv.shared.reserved.0     --------------------------
	.section	.nv.shared.reserved.0,"aw",@nobits
	.weak		__nv_reservedSMEM_offset_0_alias
	.size		__nv_reservedSMEM_offset_0_alias, 0, 64
	.other		__nv_reservedSMEM_offset_0_alias,@"STO_CUDA_RESERVED_SHARED STV_DEFAULT"
__nv_reservedSMEM_offset_0_alias:
	.zero		0
	.zero		64


//--------------------- .nv.constant0._Z20trim4D_kernel4_pc04xPKfiiiPfiiii --------------------------
	.section	.nv.constant0._Z20trim4D_kernel4_pc04xPKfiiiPfiiii,"a",@progbits
	.sectionflags	@""
	.align	4
.nv.constant0._Z20trim4D_kernel4_pc04xPKfiiiPfiiii:
	.zero		944


//--------------------- .nv.constant0._Z14trim4D_kernel4PKfiiiPfiiii --------------------------
	.section	.nv.constant0._Z14trim4D_kernel4PKfiiiPfiiii,"a",@progbits
	.sectionflags	@""
	.align	4
.nv.constant0._Z14trim4D_kernel4PKfiiiPfiiii:
	.zero		944


//--------------------- SYMBOLS --------------------------

	.type		.nv.reservedSmem.offset0,@object
	.size		.nv.reservedSmem.offset0,0x4
